//
// Generated by NVIDIA NVVM Compiler
//
// Compiler Build ID: CL-36424714
// Cuda compilation tools, release 13.0, V13.0.88
// Based on NVVM 20.0.0
//

.version 9.0
.target sm_100
.address_size 64

	// .globl	_Z20covolution_2d_kernelPfS_
.const .align 4 .b8 mask[12];

.visible .entry _Z20covolution_2d_kernelPfS_(
	.param .u64 .ptr .align 1 _Z20covolution_2d_kernelPfS__param_0,
	.param .u64 .ptr .align 1 _Z20covolution_2d_kernelPfS__param_1
)
{
	.reg .b32 	%r<12>;
	.reg .b32 	%f<28>;
	.reg .b64 	%rd<13>;

	ld.param.u64 	%rd1, [_Z20covolution_2d_kernelPfS__param_0];
	ld.param.u64 	%rd2, [_Z20covolution_2d_kernelPfS__param_1];
	cvta.to.global.u64 	%rd3, %rd1;
	mov.u32 	%r1, %tid.x;
	mov.u32 	%r2, %ctaid.x;
	mov.u32 	%r3, %ntid.x;
	mad.lo.s32 	%r4, %r2, %r3, %r1;
	mov.u32 	%r5, %tid.y;
	mov.u32 	%r6, %ctaid.y;
	mov.u32 	%r7, %ntid.y;
	mad.lo.s32 	%r8, %r6, %r7, %r5;
	mul.lo.s32 	%r9, %r8, 3;
	add.s32 	%r10, %r4, %r9;
	mul.wide.s32 	%rd4, %r10, 4;
	add.s64 	%rd5, %rd3, %rd4;
	ld.global.f32 	%f1, [%rd5];
	ld.const.f32 	%f2, [mask];
	fma.rn.f32 	%f3, %f1, %f2, 0f00000000;
	ld.global.f32 	%f4, [%rd5+4];
	ld.const.f32 	%f5, [mask+4];
	fma.rn.f32 	%f6, %f4, %f5, %f3;
	ld.global.f32 	%f7, [%rd5+8];
	ld.const.f32 	%f8, [mask+8];
	fma.rn.f32 	%f9, %f7, %f8, %f6;
	add.s32 	%r11, %r9, 3;
	ld.global.f32 	%f10, [%rd5+12];
	ld.const.f32 	%f11, [mask+12];
	fma.rn.f32 	%f12, %f10, %f11, %f9;
	cvt.u64.u32 	%rd6, %r11;
	cvt.s64.s32 	%rd7, %r4;
	add.s64 	%rd8, %rd7, %rd6;
	shl.b64 	%rd9, %rd8, 2;
	add.s64 	%rd10, %rd3, %rd9;
	ld.global.f32 	%f13, [%rd10+4];
	ld.const.f32 	%f14, [mask+16];
	fma.rn.f32 	%f15, %f13, %f14, %f12;
	ld.global.f32 	%f16, [%rd10+8];
	ld.const.f32 	%f17, [mask+20];
	fma.rn.f32 	%f18, %f16, %f17, %f15;
	ld.global.f32 	%f19, [%rd5+24];
	ld.const.f32 	%f20, [mask+24];
	fma.rn.f32 	%f21, %f19, %f20, %f18;
	ld.global.f32 	%f22, [%rd10+16];
	ld.const.f32 	%f23, [mask+28];
	fma.rn.f32 	%f24, %f22, %f23, %f21;
	ld.global.f32 	%f25, [%rd10+20];
	ld.const.f32 	%f26, [mask+32];
	fma.rn.f32 	%f27, %f25, %f26, %f24;
	cvta.to.global.u64 	%rd11, %rd2;
	add.s64 	%rd12, %rd11, %rd4;
	st.global.f32 	[%rd12], %f27;
	ret;

}


// ===== COMPILED SASS (sm_100) =====

	.target	sm_100

	.elftype	@"ET_EXEC"


//--------------------- .note.nv.tkinfo           --------------------------
	.section	.note.nv.tkinfo,"",@"SHT_NOTE"
	.sectionflags	@"SHF_NOTE_NV_TKINFO"
	.tkinfo
        /*0018*/ 	.word	0x00000002
        /*0030*/ 	.string	""
        /*0030*/ 	.string	"ptxas"
        /*0030*/ 	.string	"Cuda compilation tools, release 13.0, V13.0.88"
        /*0030*/ 	.string	"Build cuda_13.0.r13.0/compiler.36424714_0"
        /*0030*/ 	.string	"-arch sm_100 -m 64 "



//--------------------- .note.nv.cuinfo           --------------------------
	.section	.note.nv.cuinfo,"",@"SHT_NOTE"
	.sectionflags	@"SHF_NOTE_NV_CUINFO"
        /*0018*/ 	.short	0x0002
        /*001a*/ 	.short	0x0064
        /*001c*/ 	.short	0x0082
	.zero		2


//--------------------- .nv.info                  --------------------------
	.section	.nv.info,"",@"SHT_CUDA_INFO"
	.align	4


	//----- nvinfo : EIATTR_REGCOUNT
	.align		4
        /*0000*/ 	.byte	0x04, 0x2f
        /*0002*/ 	.short	(.L_2 - .L_1)
	.align		4
.L_1:
        /*0004*/ 	.word	index@(_Z20covolution_2d_kernelPfS_)
        /*0008*/ 	.word	0x0000001a


	//----- nvinfo : EIATTR_FRAME_SIZE
	.align		4
.L_2:
        /*000c*/ 	.byte	0x04, 0x11
        /*000e*/ 	.short	(.L_4 - .L_3)
	.align		4
.L_3:
        /*0010*/ 	.word	index@(_Z20covolution_2d_kernelPfS_)
        /*0014*/ 	.word	0x00000000


	//----- nvinfo : EIATTR_MIN_STACK_SIZE
	.align		4
.L_4:
        /*0018*/ 	.byte	0x04, 0x12
        /*001a*/ 	.short	(.L_6 - .L_5)
	.align		4
.L_5:
        /*001c*/ 	.word	index@(_Z20covolution_2d_kernelPfS_)
        /*0020*/ 	.word	0x00000000
.L_6:


//--------------------- .nv.compat                --------------------------
	.section	.nv.compat,"",@"SHT_CUDA_COMPAT_INFO"
	.align	4
        /*0000*/ 	.byte	0x02, 0x09, 0x00, 0x00, 0x02, 0x02, 0x01, 0x00, 0x02, 0x05, 0x05, 0x00, 0x03, 0x07, 0x01, 0x01
        /*0010*/ 	.byte	0x02, 0x03, 0x00, 0x00, 0x02, 0x06, 0x01, 0x00, 0x04, 0x0b, 0x08, 0x00, 0x09, 0x00, 0x00, 0x00
        /*0020*/ 	.byte	0x00, 0x00, 0x00, 0x00


//--------------------- .nv.info._Z20covolution_2d_kernelPfS_ --------------------------
	.section	.nv.info._Z20covolution_2d_kernelPfS_,"",@"SHT_CUDA_INFO"
	.sectionflags	@""
	.align	4


	//----- nvinfo : EIATTR_CUDA_API_VERSION
	.align		4
        /*0000*/ 	.byte	0x04, 0x37
        /*0002*/ 	.short	(.L_8 - .L_7)
.L_7:
        /*0004*/ 	.word	0x00000082


	//----- nvinfo : EIATTR_KPARAM_INFO
	.align		4
.L_8:
        /*0008*/ 	.byte	0x04, 0x17
        /*000a*/ 	.short	(.L_10 - .L_9)
.L_9:
        /*000c*/ 	.word	0x00000000
        /*0010*/ 	.short	0x0001
        /*0012*/ 	.short	0x0008
        /*0014*/ 	.byte	0x00, 0xf5, 0x21, 0x00


	//----- nvinfo : EIATTR_KPARAM_INFO
	.align		4
.L_10:
        /*0018*/ 	.byte	0x04, 0x17
        /*001a*/ 	.short	(.L_12 - .L_11)
.L_11:
        /*001c*/ 	.word	0x00000000
        /*0020*/ 	.short	0x0000
        /*0022*/ 	.short	0x0000
        /*0024*/ 	.byte	0x00, 0xf5, 0x21, 0x00


	//----- nvinfo : EIATTR_SPARSE_MMA_MASK
	.align		4
.L_12:
        /*0028*/ 	.byte	0x03, 0x50
        /*002a*/ 	.short	0x0000


	//----- nvinfo : EIATTR_MAXREG_COUNT
	.align		4
        /*002c*/ 	.byte	0x03, 0x1b
        /*002e*/ 	.short	0x00ff


	//----- nvinfo : EIATTR_MERCURY_ISA_VERSION
	.align		4
        /*0030*/ 	.byte	0x03, 0x5f
        /*0032*/ 	.short	0x0101


	//----- nvinfo : EIATTR_VRC_CTA_INIT_COUNT
	.align		4
        /*0034*/ 	.byte	0x02, 0x4a
	.zero		1
	.zero		1


	//----- nvinfo : EIATTR_EXIT_INSTR_OFFSETS
	.align		4
        /*0038*/ 	.byte	0x04, 0x1c
        /*003a*/ 	.short	(.L_14 - .L_13)


	//   ....[0]....
.L_13:
        /*003c*/ 	.word	0x000002c0


	//----- nvinfo : EIATTR_CBANK_PARAM_SIZE
	.align		4
.L_14:
        /*0040*/ 	.byte	0x03, 0x19
        /*0042*/ 	.short	0x0010


	//----- nvinfo : EIATTR_PARAM_CBANK
	.align		4
        /*0044*/ 	.byte	0x04, 0x0a
        /*0046*/ 	.short	(.L_16 - .L_15)
	.align		4
.L_15:
        /*0048*/ 	.word	index@(.nv.constant0._Z20covolution_2d_kernelPfS_)
        /*004c*/ 	.short	0x0380
        /*004e*/ 	.short	0x0010


	//----- nvinfo : EIATTR_SW_WAR
	.align		4
.L_16:
        /*0050*/ 	.byte	0x04, 0x36
        /*0052*/ 	.short	(.L_18 - .L_17)
.L_17:
        /*0054*/ 	.word	0x00000008
.L_18:


//--------------------- .nv.callgraph             --------------------------
	.section	.nv.callgraph,"",@"SHT_CUDA_CALLGRAPH"
	.align	4
	.sectionentsize	8
	.align		4
        /*0000*/ 	.word	0x00000000
	.align		4
        /*0004*/ 	.word	0xffffffff
	.align		4
        /*0008*/ 	.word	0x00000000
	.align		4
        /*000c*/ 	.word	0xfffffffe
	.align		4
        /*0010*/ 	.word	0x00000000
	.align		4
        /*0014*/ 	.word	0xfffffffd
	.align		4
        /*0018*/ 	.word	0x00000000
	.align		4
        /*001c*/ 	.word	0xfffffffc


//--------------------- .nv.constant3             --------------------------
	.section	.nv.constant3,"a",@progbits
	.align	4
.nv.constant3:
	.type		mask,@object
	.size		mask,(.L_0 - mask)
mask:
	.zero		12
.L_0:


//--------------------- .text._Z20covolution_2d_kernelPfS_ --------------------------
	.section	.text._Z20covolution_2d_kernelPfS_,"ax",@progbits
	.align	128
        .global         _Z20covolution_2d_kernelPfS_
        .type           _Z20covolution_2d_kernelPfS_,@function
        .size           _Z20covolution_2d_kernelPfS_,(.L_x_1 - _Z20covolution_2d_kernelPfS_)
        .other          _Z20covolution_2d_kernelPfS_,@"STO_CUDA_ENTRY STV_DEFAULT"
_Z20covolution_2d_kernelPfS_:
.text._Z20covolution_2d_kernelPfS_:
[----:B------:R-:W-:Y:S01]  /*0000*/  LDC R1, c[0x0][0x37c] ;  /* 0x0000df00ff017b82 */ /* 0x000fe20000000800 */
[----:B------:R-:W0:Y:S07]  /*0010*/  S2R R2, SR_TID.X ;  /* 0x0000000000027919 */ /* 0x000e2e0000002100 */
[----:B------:R-:W0:Y:S01]  /*0020*/  S2UR UR6, SR_CTAID.X ;  /* 0x00000000000679c3 */ /* 0x000e220000002500 */
[----:B------:R-:W1:Y:S01]  /*0030*/  LDCU.64 UR4, c[0x0][0x358] ;  /* 0x00006b00ff0477ac */ /* 0x000e620008000a00 */
[----:B------:R-:W2:Y:S01]  /*0040*/  S2R R0, SR_TID.Y ;  /* 0x0000000000007919 */ /* 0x000ea20000002200 */
[----:B------:R-:W3:Y:S05]  /*0050*/  LDCU.128 UR8, c[0x3][URZ] ;  /* 0x00c00000ff0877ac */ /* 0x000eea0008000c00 */
[----:B------:R-:W0:Y:S01]  /*0060*/  LDC R3, c[0x0][0x360] ;  /* 0x0000d800ff037b82 */ /* 0x000e220000000800 */
[----:B------:R-:W4:Y:S07]  /*0070*/  LDCU.128 UR12, c[0x3][0x10] ;  /* 0x00c00200ff0c77ac */ /* 0x000f2e0008000c00 */
[----:B------:R-:W2:Y:S08]  /*0080*/  S2UR UR7, SR_CTAID.Y ;  /* 0x00000000000779c3 */ /* 0x000eb00000002600 */
[----:B------:R-:W2:Y:S08]  /*0090*/  LDC R5, c[0x0][0x364] ;  /* 0x0000d900ff057b82 */ /* 0x000eb00000000800 */
[----:B------:R-:W5:Y:S01]  /*00a0*/  LDC.64 R6, c[0x0][0x380] ;  /* 0x0000e000ff067b82 */ /* 0x000f620000000a00 */
[----:B0-----:R-:W-:-:S02]  /*00b0*/  IMAD R2, R3, UR6, R2 ;  /* 0x0000000603027c24 */ /* 0x001fc4000f8e0202 */
[----:B--2---:R-:W-:Y:S02]  /*00c0*/  IMAD R3, R5, UR7, R0 ;  /* 0x0000000705037c24 */ /* 0x004fe4000f8e0200 */
[----:B------:R-:W-:Y:S01]  /*00d0*/  HFMA2 R0, -RZ, RZ, 0, 1.78813934326171875e-07 ;  /* 0x00000003ff007431 */ /* 0x000fe200000001ff */
[----:B------:R-:W0:Y:S01]  /*00e0*/  LDCU.64 UR6, c[0x0][0x380] ;  /* 0x00007000ff0677ac */ /* 0x000e220008000a00 */
[----:B------:R-:W-:-:S04]  /*00f0*/  IMAD R5, R3, 0x3, R2 ;  /* 0x0000000303057824 */ /* 0x000fc800078e0202 */
[----:B-----5:R-:W-:-:S04]  /*0100*/  IMAD.WIDE R6, R5, 0x4, R6 ;  /* 0x0000000405067825 */ /* 0x020fc800078e0206 */
[----:B------:R-:W-:Y:S01]  /*0110*/  IMAD R3, R3, R0, 0x3 ;  /* 0x0000000303037424 */ /* 0x000fe200078e0200 */
[----:B-1----:R-:W2:Y:S04]  /*0120*/  LDG.E R11, desc[UR4][R6.64+0x8] ;  /* 0x00000804060b7981 */ /* 0x002ea8000c1e1900 */
[----:B------:R-:W3:Y:S01]  /*0130*/  LDG.E R0, desc[UR4][R6.64] ;  /* 0x0000000406007981 */ /* 0x000ee2000c1e1900 */
[----:B------:R-:W-:-:S03]  /*0140*/  IADD3 R4, P0, PT, R2, R3, RZ ;  /* 0x0000000302047210 */ /* 0x000fc60007f1e0ff */
[----:B------:R-:W5:Y:S01]  /*0150*/  LDG.E R3, desc[UR4][R6.64+0x4] ;  /* 0x0000040406037981 */ /* 0x000f62000c1e1900 */
[----:B------:R-:W-:Y:S02]  /*0160*/  LEA.HI.X.SX32 R9, R2, RZ, 0x1, P0 ;  /* 0x000000ff02097211 */ /* 0x000fe400000f0eff */
[C---:B0-----:R-:W-:Y:S01]  /*0170*/  LEA R8, P0, R4.reuse, UR6, 0x2 ;  /* 0x0000000604087c11 */ /* 0x041fe2000f8010ff */
[----:B------:R-:W4:Y:S01]  /*0180*/  LDG.E R13, desc[UR4][R6.64+0xc] ;  /* 0x00000c04060d7981 */ /* 0x000f22000c1e1900 */
[----:B------:R-:W0:Y:S02]  /*0190*/  LDCU UR6, c[0x3][0x20] ;  /* 0x00c00400ff0677ac */ /* 0x000e240008000800 */
[----:B------:R-:W-:Y:S01]  /*01a0*/  LEA.HI.X R9, R4, UR7, R9, 0x2, P0 ;  /* 0x0000000704097c11 */ /* 0x000fe200080f1409 */
[----:B------:R-:W4:Y:S04]  /*01b0*/  LDG.E R19, desc[UR4][R6.64+0x18] ;  /* 0x0000180406137981 */ /* 0x000f28000c1e1900 */
[----:B------:R-:W4:Y:S04]  /*01c0*/  LDG.E R15, desc[UR4][R8.64+0x4] ;  /* 0x00000404080f7981 */ /* 0x000f28000c1e1900 */
[----:B------:R-:W4:Y:S04]  /*01d0*/  LDG.E R17, desc[UR4][R8.64+0x8] ;  /* 0x0000080408117981 */ /* 0x000f28000c1e1900 */
[----:B------:R-:W4:Y:S04]  /*01e0*/  LDG.E R21, desc[UR4][R8.64+0x10] ;  /* 0x0000100408157981 */ /* 0x000f28000c1e1900 */
[----:B------:R-:W0:Y:S01]  /*01f0*/  LDG.E R23, desc[UR4][R8.64+0x14] ;  /* 0x0000140408177981 */ /* 0x000e22000c1e1900 */
[----:B---3--:R-:W-:-:S04]  /*0200*/  FFMA R0, R0, UR8, RZ ;  /* 0x0000000800007c23 */ /* 0x008fc800080000ff */
[----:B-----5:R-:W-:Y:S02]  /*0210*/  FFMA R0, R3, UR9, R0 ;  /* 0x0000000903007c23 */ /* 0x020fe40008000000 */
[----:B------:R-:W1:Y:S02]  /*0220*/  LDC.64 R2, c[0x0][0x388] ;  /* 0x0000e200ff027b82 */ /* 0x000e640000000a00 */
[----:B--2---:R-:W-:-:S04]  /*0230*/  FFMA R0, R11, UR10, R0 ;  /* 0x0000000a0b007c23 */ /* 0x004fc80008000000 */
[----:B----4-:R-:W-:-:S04]  /*0240*/  FFMA R0, R13, UR11, R0 ;  /* 0x0000000b0d007c23 */ /* 0x010fc80008000000 */
[----:B------:R-:W-:-:S04]  /*0250*/  FFMA R0, R15, UR12, R0 ;  /* 0x0000000c0f007c23 */ /* 0x000fc80008000000 */
[----:B------:R-:W-:-:S04]  /*0260*/  FFMA R0, R17, UR13, R0 ;  /* 0x0000000d11007c23 */ /* 0x000fc80008000000 */
[----:B------:R-:W-:-:S04]  /*0270*/  FFMA R0, R19, UR14, R0 ;  /* 0x0000000e13007c23 */ /* 0x000fc80008000000 */
[----:B------:R-:W-:Y:S01]  /*0280*/  FFMA R0, R21, UR15, R0 ;  /* 0x0000000f15007c23 */ /* 0x000fe20008000000 */
[----:B-1----:R-:W-:-:S04]  /*0290*/  IMAD.WIDE R2, R5, 0x4, R2 ;  /* 0x0000000405027825 */ /* 0x002fc800078e0202 */
[----:B0-----:R-:W-:-:S05]  /*02a0*/  FFMA R23, R23, UR6, R0 ;  /* 0x0000000617177c23 */ /* 0x001fca0008000000 */
[----:B------:R-:W-:Y:S01]  /*02b0*/  STG.E desc[UR4][R2.64], R23 ;  /* 0x0000001702007986 */ /* 0x000fe2000c101904 */
[----:B------:R-:W-:Y:S05]  /*02c0*/  EXIT ;  /* 0x000000000000794d */ /* 0x000fea0003800000 */
.L_x_0:
[----:B------:R-:W-:-:S00]  /*02d0*/  BRA `(.L_x_0) ;  /* 0xfffffffc00fc7947 */ /* 0x000fc0000383ffff */
[----:B------:R-:W-:-:S00]  /*02e0*/  NOP ;  /* 0x0000000000007918 */ /* 0x000fc00000000000 */
        /* <DEDUP_REMOVED lines=9> */
.L_x_1:


//--------------------- .nv.shared.reserved.0     --------------------------
	.section	.nv.shared.reserved.0,"aw",@nobits
	.weak		__nv_reservedSMEM_offset_0_alias
	.size		__nv_reservedSMEM_offset_0_alias, 0, 64
	.other		__nv_reservedSMEM_offset_0_alias,@"STO_CUDA_RESERVED_SHARED STV_DEFAULT"
__nv_reservedSMEM_offset_0_alias:
	.zero		0
	.zero		64


//--------------------- .nv.constant0._Z20covolution_2d_kernelPfS_ --------------------------
	.section	.nv.constant0._Z20covolution_2d_kernelPfS_,"a",@progbits
	.sectionflags	@""
	.align	4
.nv.constant0._Z20covolution_2d_kernelPfS_:
	.zero		912


//--------------------- SYMBOLS --------------------------

	.type		.nv.reservedSmem.offset0,@object
	.size		.nv.reservedSmem.offset0,0x4
